//
// Generated by NVIDIA NVVM Compiler
//
// Compiler Build ID: CL-36424714
// Cuda compilation tools, release 13.0, V13.0.88
// Based on NVVM 20.0.0
//

.version 9.0
.target sm_100
.address_size 64

	// .globl	_Z7Vec_addPKfS0_Pfi

.visible .entry _Z7Vec_addPKfS0_Pfi(
	.param .u64 .ptr .align 1 _Z7Vec_addPKfS0_Pfi_param_0,
	.param .u64 .ptr .align 1 _Z7Vec_addPKfS0_Pfi_param_1,
	.param .u64 .ptr .align 1 _Z7Vec_addPKfS0_Pfi_param_2,
	.param .u32 _Z7Vec_addPKfS0_Pfi_param_3
)
{
	.reg .pred 	%p<2>;
	.reg .b32 	%r<6>;
	.reg .b32 	%f<4>;
	.reg .b64 	%rd<11>;

	ld.param.u64 	%rd1, [_Z7Vec_addPKfS0_Pfi_param_0];
	ld.param.u64 	%rd2, [_Z7Vec_addPKfS0_Pfi_param_1];
	ld.param.u64 	%rd3, [_Z7Vec_addPKfS0_Pfi_param_2];
	ld.param.u32 	%r2, [_Z7Vec_addPKfS0_Pfi_param_3];
	mov.u32 	%r3, %ntid.x;
	mov.u32 	%r4, %ctaid.x;
	mov.u32 	%r5, %tid.x;
	mad.lo.s32 	%r1, %r3, %r4, %r5;
	setp.ge.s32 	%p1, %r1, %r2;
	@%p1 bra 	$L__BB0_2;
	cvta.to.global.u64 	%rd4, %rd1;
	cvta.to.global.u64 	%rd5, %rd2;
	cvta.to.global.u64 	%rd6, %rd3;
	mul.wide.s32 	%rd7, %r1, 4;
	add.s64 	%rd8, %rd4, %rd7;
	ld.global.f32 	%f1, [%rd8];
	add.s64 	%rd9, %rd5, %rd7;
	ld.global.f32 	%f2, [%rd9];
	add.f32 	%f3, %f1, %f2;
	add.s64 	%rd10, %rd6, %rd7;
	st.global.f32 	[%rd10], %f3;
$L__BB0_2:
	ret;

}


// ===== COMPILED SASS (sm_100) =====

	.target	sm_100

	.elftype	@"ET_EXEC"


//--------------------- .note.nv.tkinfo           --------------------------
	.section	.note.nv.tkinfo,"",@"SHT_NOTE"
	.sectionflags	@"SHF_NOTE_NV_TKINFO"
	.tkinfo
        /*0018*/ 	.word	0x00000002
        /*0030*/ 	.string	""
        /*0030*/ 	.string	"ptxas"
        /*0030*/ 	.string	"Cuda compilation tools, release 13.0, V13.0.88"
        /*0030*/ 	.string	"Build cuda_13.0.r13.0/compiler.36424714_0"
        /*0030*/ 	.string	"-arch sm_100 -m 64 "



//--------------------- .note.nv.cuinfo           --------------------------
	.section	.note.nv.cuinfo,"",@"SHT_NOTE"
	.sectionflags	@"SHF_NOTE_NV_CUINFO"
        /*0018*/ 	.short	0x0002
        /*001a*/ 	.short	0x0064
        /*001c*/ 	.short	0x0082
	.zero		2


//--------------------- .nv.info                  --------------------------
	.section	.nv.info,"",@"SHT_CUDA_INFO"
	.align	4


	//----- nvinfo : EIATTR_REGCOUNT
	.align		4
        /*0000*/ 	.byte	0x04, 0x2f
        /*0002*/ 	.short	(.L_1 - .L_0)
	.align		4
.L_0:
        /*0004*/ 	.word	index@(_Z7Vec_addPKfS0_Pfi)
        /*0008*/ 	.word	0x0000000c


	//----- nvinfo : EIATTR_FRAME_SIZE
	.align		4
.L_1:
        /*000c*/ 	.byte	0x04, 0x11
        /*000e*/ 	.short	(.L_3 - .L_2)
	.align		4
.L_2:
        /*0010*/ 	.word	index@(_Z7Vec_addPKfS0_Pfi)
        /*0014*/ 	.word	0x00000000


	//----- nvinfo : EIATTR_MIN_STACK_SIZE
	.align		4
.L_3:
        /*0018*/ 	.byte	0x04, 0x12
        /*001a*/ 	.short	(.L_5 - .L_4)
	.align		4
.L_4:
        /*001c*/ 	.word	index@(_Z7Vec_addPKfS0_Pfi)
        /*0020*/ 	.word	0x00000000
.L_5:


//--------------------- .nv.compat                --------------------------
	.section	.nv.compat,"",@"SHT_CUDA_COMPAT_INFO"
	.align	4
        /*0000*/ 	.byte	0x02, 0x09, 0x00, 0x00, 0x02, 0x02, 0x01, 0x00, 0x02, 0x05, 0x05, 0x00, 0x03, 0x07, 0x01, 0x01
        /*0010*/ 	.byte	0x02, 0x03, 0x00, 0x00, 0x02, 0x06, 0x01, 0x00, 0x04, 0x0b, 0x08, 0x00, 0x09, 0x00, 0x00, 0x00
        /*0020*/ 	.byte	0x00, 0x00, 0x00, 0x00


//--------------------- .nv.info._Z7Vec_addPKfS0_Pfi --------------------------
	.section	.nv.info._Z7Vec_addPKfS0_Pfi,"",@"SHT_CUDA_INFO"
	.sectionflags	@""
	.align	4


	//----- nvinfo : EIATTR_CUDA_API_VERSION
	.align		4
        /*0000*/ 	.byte	0x04, 0x37
        /*0002*/ 	.short	(.L_7 - .L_6)
.L_6:
        /*0004*/ 	.word	0x00000082


	//----- nvinfo : EIATTR_KPARAM_INFO
	.align		4
.L_7:
        /*0008*/ 	.byte	0x04, 0x17
        /*000a*/ 	.short	(.L_9 - .L_8)
.L_8:
        /*000c*/ 	.word	0x00000000
        /*0010*/ 	.short	0x0003
        /*0012*/ 	.short	0x0018
        /*0014*/ 	.byte	0x00, 0xf0, 0x11, 0x00


	//----- nvinfo : EIATTR_KPARAM_INFO
	.align		4
.L_9:
        /*0018*/ 	.byte	0x04, 0x17
        /*001a*/ 	.short	(.L_11 - .L_10)
.L_10:
        /*001c*/ 	.word	0x00000000
        /*0020*/ 	.short	0x0002
        /*0022*/ 	.short	0x0010
        /*0024*/ 	.byte	0x00, 0xf5, 0x21, 0x00


	//----- nvinfo : EIATTR_KPARAM_INFO
	.align		4
.L_11:
        /*0028*/ 	.byte	0x04, 0x17
        /*002a*/ 	.short	(.L_13 - .L_12)
.L_12:
        /*002c*/ 	.word	0x00000000
        /*0030*/ 	.short	0x0001
        /*0032*/ 	.short	0x0008
        /*0034*/ 	.byte	0x00, 0xf5, 0x21, 0x00


	//----- nvinfo : EIATTR_KPARAM_INFO
	.align		4
.L_13:
        /*0038*/ 	.byte	0x04, 0x17
        /*003a*/ 	.short	(.L_15 - .L_14)
.L_14:
        /*003c*/ 	.word	0x00000000
        /*0040*/ 	.short	0x0000
        /*0042*/ 	.short	0x0000
        /*0044*/ 	.byte	0x00, 0xf5, 0x21, 0x00


	//----- nvinfo : EIATTR_SPARSE_MMA_MASK
	.align		4
.L_15:
        /*0048*/ 	.byte	0x03, 0x50
        /*004a*/ 	.short	0x0000


	//----- nvinfo : EIATTR_MAXREG_COUNT
	.align		4
        /*004c*/ 	.byte	0x03, 0x1b
        /*004e*/ 	.short	0x00ff


	//----- nvinfo : EIATTR_MERCURY_ISA_VERSION
	.align		4
        /*0050*/ 	.byte	0x03, 0x5f
        /*0052*/ 	.short	0x0101


	//----- nvinfo : EIATTR_VRC_CTA_INIT_COUNT
	.align		4
        /*0054*/ 	.byte	0x02, 0x4a
	.zero		1
	.zero		1


	//----- nvinfo : EIATTR_EXIT_INSTR_OFFSETS
	.align		4
        /*0058*/ 	.byte	0x04, 0x1c
        /*005a*/ 	.short	(.L_17 - .L_16)


	//   ....[0]....
.L_16:
        /*005c*/ 	.word	0x00000070


	//   ....[1]....
        /*0060*/ 	.word	0x00000130


	//----- nvinfo : EIATTR_CBANK_PARAM_SIZE
	.align		4
.L_17:
        /*0064*/ 	.byte	0x03, 0x19
        /*0066*/ 	.short	0x001c


	//----- nvinfo : EIATTR_PARAM_CBANK
	.align		4
        /*0068*/ 	.byte	0x04, 0x0a
        /*006a*/ 	.short	(.L_19 - .L_18)
	.align		4
.L_18:
        /*006c*/ 	.word	index@(.nv.constant0._Z7Vec_addPKfS0_Pfi)
        /*0070*/ 	.short	0x0380
        /*0072*/ 	.short	0x001c


	//----- nvinfo : EIATTR_SW_WAR
	.align		4
.L_19:
        /*0074*/ 	.byte	0x04, 0x36
        /*0076*/ 	.short	(.L_21 - .L_20)
.L_20:
        /*0078*/ 	.word	0x00000008
.L_21:


//--------------------- .nv.callgraph             --------------------------
	.section	.nv.callgraph,"",@"SHT_CUDA_CALLGRAPH"
	.align	4
	.sectionentsize	8
	.align		4
        /*0000*/ 	.word	0x00000000
	.align		4
        /*0004*/ 	.word	0xffffffff
	.align		4
        /*0008*/ 	.word	0x00000000
	.align		4
        /*000c*/ 	.word	0xfffffffe
	.align		4
        /*0010*/ 	.word	0x00000000
	.align		4
        /*0014*/ 	.word	0xfffffffd
	.align		4
        /*0018*/ 	.word	0x00000000
	.align		4
        /*001c*/ 	.word	0xfffffffc


//--------------------- .text._Z7Vec_addPKfS0_Pfi --------------------------
	.section	.text._Z7Vec_addPKfS0_Pfi,"ax",@progbits
	.align	128
        .global         _Z7Vec_addPKfS0_Pfi
        .type           _Z7Vec_addPKfS0_Pfi,@function
        .size           _Z7Vec_addPKfS0_Pfi,(.L_x_1 - _Z7Vec_addPKfS0_Pfi)
        .other          _Z7Vec_addPKfS0_Pfi,@"STO_CUDA_ENTRY STV_DEFAULT"
_Z7Vec_addPKfS0_Pfi:
.text._Z7Vec_addPKfS0_Pfi:
[----:B------:R-:W-:Y:S01]  /*0000*/  LDC R1, c[0x0][0x37c] ;  /* 0x0000df00ff017b82 */ /* 0x000fe20000000800 */
[----:B------:R-:W0:Y:S01]  /*0010*/  S2R R9, SR_CTAID.X ;  /* 0x0000000000097919 */ /* 0x000e220000002500 */
[----:B------:R-:W0:Y:S01]  /*0020*/  LDCU UR4, c[0x0][0x360] ;  /* 0x00006c00ff0477ac */ /* 0x000e220008000800 */
[----:B------:R-:W0:Y:S01]  /*0030*/  S2R R0, SR_TID.X ;  /* 0x0000000000007919 */ /* 0x000e220000002100 */
[----:B------:R-:W1:Y:S01]  /*0040*/  LDCU UR5, c[0x0][0x398] ;  /* 0x00007300ff0577ac */ /* 0x000e620008000800 */
[----:B0-----:R-:W-:-:S05]  /*0050*/  IMAD R9, R9, UR4, R0 ;  /* 0x0000000409097c24 */ /* 0x001fca000f8e0200 */
[----:B-1----:R-:W-:-:S13]  /*0060*/  ISETP.GE.AND P0, PT, R9, UR5, PT ;  /* 0x0000000509007c0c */ /* 0x002fda000bf06270 */
[----:B------:R-:W-:Y:S05]  /*0070*/  @P0 EXIT ;  /* 0x000000000000094d */ /* 0x000fea0003800000 */
[----:B------:R-:W0:Y:S01]  /*0080*/  LDC.64 R2, c[0x0][0x380] ;  /* 0x0000e000ff027b82 */ /* 0x000e220000000a00 */
[----:B------:R-:W1:Y:S07]  /*0090*/  LDCU.64 UR4, c[0x0][0x358] ;  /* 0x00006b00ff0477ac */ /* 0x000e6e0008000a00 */
[----:B------:R-:W2:Y:S08]  /*00a0*/  LDC.64 R4, c[0x0][0x388] ;  /* 0x0000e200ff047b82 */ /* 0x000eb00000000a00 */
[----:B------:R-:W3:Y:S01]  /*00b0*/  LDC.64 R6, c[0x0][0x390] ;  /* 0x0000e400ff067b82 */ /* 0x000ee20000000a00 */
[----:B0-----:R-:W-:-:S06]  /*00c0*/  IMAD.WIDE R2, R9, 0x4, R2 ;  /* 0x0000000409027825 */ /* 0x001fcc00078e0202 */
[----:B-1----:R-:W4:Y:S01]  /*00d0*/  LDG.E R2, desc[UR4][R2.64] ;  /* 0x0000000402027981 */ /* 0x002f22000c1e1900 */
[----:B--2---:R-:W-:-:S06]  /*00e0*/  IMAD.WIDE R4, R9, 0x4, R4 ;  /* 0x0000000409047825 */ /* 0x004fcc00078e0204 */
[----:B------:R-:W4:Y:S01]  /*00f0*/  LDG.E R5, desc[UR4][R4.64] ;  /* 0x0000000404057981 */ /* 0x000f22000c1e1900 */
[----:B---3--:R-:W-:-:S04]  /*0100*/  IMAD.WIDE R6, R9, 0x4, R6 ;  /* 0x0000000409067825 */ /* 0x008fc800078e0206 */
[----:B----4-:R-:W-:-:S05]  /*0110*/  FADD R9, R2, R5 ;  /* 0x0000000502097221 */ /* 0x010fca0000000000 */
[----:B------:R-:W-:Y:S01]  /*0120*/  STG.E desc[UR4][R6.64], R9 ;  /* 0x0000000906007986 */ /* 0x000fe2000c101904 */
[----:B------:R-:W-:Y:S05]  /*0130*/  EXIT ;  /* 0x000000000000794d */ /* 0x000fea0003800000 */
.L_x_0:
[----:B------:R-:W-:-:S00]  /*0140*/  BRA `(.L_x_0) ;  /* 0xfffffffc00fc7947 */ /* 0x000fc0000383ffff */
[----:B------:R-:W-:-:S00]  /*0150*/  NOP ;  /* 0x0000000000007918 */ /* 0x000fc00000000000 */
        /* <DEDUP_REMOVED lines=10> */
.L_x_1:


//--------------------- .nv.shared.reserved.0     --------------------------
	.section	.nv.shared.reserved.0,"aw",@nobits
	.weak		__nv_reservedSMEM_offset_0_alias
	.size		__nv_reservedSMEM_offset_0_alias, 0, 64
	.other		__nv_reservedSMEM_offset_0_alias,@"STO_CUDA_RESERVED_SHARED STV_DEFAULT"
__nv_reservedSMEM_offset_0_alias:
	.zero		0
	.zero		64


//--------------------- .nv.constant0._Z7Vec_addPKfS0_Pfi --------------------------
	.section	.nv.constant0._Z7Vec_addPKfS0_Pfi,"a",@progbits
	.sectionflags	@""
	.align	4
.nv.constant0._Z7Vec_addPKfS0_Pfi:
	.zero		924


//--------------------- SYMBOLS --------------------------

	.type		.nv.reservedSmem.offset0,@object
	.size		.nv.reservedSmem.offset0,0x4
